//
// Generated by NVIDIA NVVM Compiler
//
// Compiler Build ID: CL-36424714
// Cuda compilation tools, release 13.0, V13.0.88
// Based on NVVM 20.0.0
//

.version 9.0
.target sm_100
.address_size 64

	// .globl	_Z5algo1PiS_ii

.visible .entry _Z5algo1PiS_ii(
	.param .u64 .ptr .align 1 _Z5algo1PiS_ii_param_0,
	.param .u64 .ptr .align 1 _Z5algo1PiS_ii_param_1,
	.param .u32 _Z5algo1PiS_ii_param_2,
	.param .u32 _Z5algo1PiS_ii_param_3
)
{
	.reg .b32 	%r<9>;
	.reg .b64 	%rd<9>;

	ld.param.u64 	%rd1, [_Z5algo1PiS_ii_param_0];
	ld.param.u64 	%rd2, [_Z5algo1PiS_ii_param_1];
	ld.param.u32 	%r1, [_Z5algo1PiS_ii_param_3];
	cvta.to.global.u64 	%rd3, %rd2;
	cvta.to.global.u64 	%rd4, %rd1;
	mov.u32 	%r2, %ctaid.x;
	mov.u32 	%r3, %ntid.x;
	mov.u32 	%r4, %tid.x;
	mad.lo.s32 	%r5, %r2, %r3, %r4;
	mul.wide.s32 	%rd5, %r5, 4;
	add.s64 	%rd6, %rd4, %rd5;
	ld.global.u32 	%r6, [%rd6];
	div.s32 	%r7, %r6, %r1;
	mul.wide.s32 	%rd7, %r7, 4;
	add.s64 	%rd8, %rd3, %rd7;
	atom.global.add.u32 	%r8, [%rd8], 1;
	ret;

}
	// .globl	_Z5algo2PiS_ii
.visible .entry _Z5algo2PiS_ii(
	.param .u64 .ptr .align 1 _Z5algo2PiS_ii_param_0,
	.param .u64 .ptr .align 1 _Z5algo2PiS_ii_param_1,
	.param .u32 _Z5algo2PiS_ii_param_2,
	.param .u32 _Z5algo2PiS_ii_param_3
)
{
	.reg .pred 	%p<7>;
	.reg .b32 	%r<47>;
	.reg .b64 	%rd<23>;

	ld.param.u64 	%rd3, [_Z5algo2PiS_ii_param_0];
	ld.param.u64 	%rd4, [_Z5algo2PiS_ii_param_1];
	ld.param.u32 	%r12, [_Z5algo2PiS_ii_param_2];
	ld.param.u32 	%r13, [_Z5algo2PiS_ii_param_3];
	cvta.to.global.u64 	%rd1, %rd4;
	cvta.to.global.u64 	%rd2, %rd3;
	mov.u32 	%r14, %ctaid.x;
	mov.u32 	%r15, %ntid.x;
	mov.u32 	%r16, %tid.x;
	mad.lo.s32 	%r45, %r14, %r15, %r16;
	mov.u32 	%r17, %nctaid.x;
	mul.lo.s32 	%r2, %r17, %r15;
	setp.ge.s32 	%p1, %r45, %r12;
	@%p1 bra 	$L__BB1_7;
	add.s32 	%r18, %r45, %r2;
	max.s32 	%r19, %r12, %r18;
	setp.lt.s32 	%p2, %r18, %r12;
	selp.u32 	%r20, 1, 0, %p2;
	add.s32 	%r21, %r18, %r20;
	sub.s32 	%r22, %r19, %r21;
	div.u32 	%r23, %r22, %r2;
	add.s32 	%r3, %r23, %r20;
	and.b32  	%r24, %r3, 3;
	setp.eq.s32 	%p3, %r24, 3;
	@%p3 bra 	$L__BB1_4;
	add.s32 	%r25, %r3, 1;
	and.b32  	%r26, %r25, 3;
	neg.s32 	%r43, %r26;
$L__BB1_3:
	.pragma "nounroll";
	mul.wide.s32 	%rd5, %r45, 4;
	add.s64 	%rd6, %rd2, %rd5;
	ld.global.u32 	%r27, [%rd6];
	div.s32 	%r28, %r27, %r13;
	mul.wide.s32 	%rd7, %r28, 4;
	add.s64 	%rd8, %rd1, %rd7;
	atom.global.add.u32 	%r29, [%rd8], 1;
	add.s32 	%r45, %r45, %r2;
	add.s32 	%r43, %r43, 1;
	setp.ne.s32 	%p4, %r43, 0;
	@%p4 bra 	$L__BB1_3;
$L__BB1_4:
	setp.lt.u32 	%p5, %r3, 3;
	@%p5 bra 	$L__BB1_7;
	mul.wide.s32 	%rd13, %r2, 4;
	shl.b32 	%r42, %r2, 2;
$L__BB1_6:
	mul.wide.s32 	%rd9, %r45, 4;
	add.s64 	%rd10, %rd2, %rd9;
	ld.global.u32 	%r30, [%rd10];
	div.s32 	%r31, %r30, %r13;
	mul.wide.s32 	%rd11, %r31, 4;
	add.s64 	%rd12, %rd1, %rd11;
	atom.global.add.u32 	%r32, [%rd12], 1;
	add.s64 	%rd14, %rd10, %rd13;
	ld.global.u32 	%r33, [%rd14];
	div.s32 	%r34, %r33, %r13;
	mul.wide.s32 	%rd15, %r34, 4;
	add.s64 	%rd16, %rd1, %rd15;
	atom.global.add.u32 	%r35, [%rd16], 1;
	add.s64 	%rd17, %rd14, %rd13;
	ld.global.u32 	%r36, [%rd17];
	div.s32 	%r37, %r36, %r13;
	mul.wide.s32 	%rd18, %r37, 4;
	add.s64 	%rd19, %rd1, %rd18;
	atom.global.add.u32 	%r38, [%rd19], 1;
	add.s64 	%rd20, %rd17, %rd13;
	ld.global.u32 	%r39, [%rd20];
	div.s32 	%r40, %r39, %r13;
	mul.wide.s32 	%rd21, %r40, 4;
	add.s64 	%rd22, %rd1, %rd21;
	atom.global.add.u32 	%r41, [%rd22], 1;
	add.s32 	%r45, %r42, %r45;
	setp.lt.s32 	%p6, %r45, %r12;
	@%p6 bra 	$L__BB1_6;
$L__BB1_7:
	ret;

}
	// .globl	_Z5algo3PiS_S_iii
.visible .entry _Z5algo3PiS_S_iii(
	.param .u64 .ptr .align 1 _Z5algo3PiS_S_iii_param_0,
	.param .u64 .ptr .align 1 _Z5algo3PiS_S_iii_param_1,
	.param .u64 .ptr .align 1 _Z5algo3PiS_S_iii_param_2,
	.param .u32 _Z5algo3PiS_S_iii_param_3,
	.param .u32 _Z5algo3PiS_S_iii_param_4,
	.param .u32 _Z5algo3PiS_S_iii_param_5
)
{
	.reg .pred 	%p<9>;
	.reg .b32 	%r<51>;
	.reg .b64 	%rd<29>;

	ld.param.u64 	%rd5, [_Z5algo3PiS_S_iii_param_0];
	ld.param.u64 	%rd4, [_Z5algo3PiS_S_iii_param_1];
	ld.param.u64 	%rd6, [_Z5algo3PiS_S_iii_param_2];
	ld.param.u32 	%r14, [_Z5algo3PiS_S_iii_param_3];
	ld.param.u32 	%r15, [_Z5algo3PiS_S_iii_param_4];
	ld.param.u32 	%r16, [_Z5algo3PiS_S_iii_param_5];
	cvta.to.global.u64 	%rd1, %rd5;
	cvta.to.global.u64 	%rd2, %rd6;
	mov.u32 	%r17, %ctaid.x;
	mov.u32 	%r1, %ntid.x;
	mov.u32 	%r2, %tid.x;
	mad.lo.s32 	%r49, %r17, %r1, %r2;
	setp.ge.s32 	%p1, %r2, %r16;
	mul.wide.u32 	%rd7, %r2, 4;
	add.s64 	%rd3, %rd2, %rd7;
	@%p1 bra 	$L__BB2_2;
	mov.b32 	%r18, 0;
	st.global.u32 	[%rd3], %r18;
$L__BB2_2:
	bar.sync 	0;
	mov.u32 	%r19, %nctaid.x;
	mul.lo.s32 	%r4, %r19, %r1;
	setp.ge.s32 	%p2, %r49, %r14;
	@%p2 bra 	$L__BB2_9;
	add.s32 	%r20, %r49, %r4;
	max.s32 	%r21, %r14, %r20;
	setp.lt.s32 	%p3, %r20, %r14;
	selp.u32 	%r22, 1, 0, %p3;
	add.s32 	%r23, %r20, %r22;
	sub.s32 	%r24, %r21, %r23;
	div.u32 	%r25, %r24, %r4;
	add.s32 	%r5, %r25, %r22;
	and.b32  	%r26, %r5, 3;
	setp.eq.s32 	%p4, %r26, 3;
	@%p4 bra 	$L__BB2_6;
	add.s32 	%r27, %r5, 1;
	and.b32  	%r28, %r27, 3;
	neg.s32 	%r47, %r28;
$L__BB2_5:
	.pragma "nounroll";
	mul.wide.s32 	%rd8, %r49, 4;
	add.s64 	%rd9, %rd1, %rd8;
	ld.global.u32 	%r29, [%rd9];
	div.s32 	%r30, %r29, %r15;
	mul.wide.s32 	%rd10, %r30, 4;
	add.s64 	%rd11, %rd2, %rd10;
	atom.global.add.u32 	%r31, [%rd11], 1;
	add.s32 	%r49, %r49, %r4;
	add.s32 	%r47, %r47, 1;
	setp.ne.s32 	%p5, %r47, 0;
	@%p5 bra 	$L__BB2_5;
$L__BB2_6:
	setp.lt.u32 	%p6, %r5, 3;
	@%p6 bra 	$L__BB2_9;
	mul.wide.s32 	%rd16, %r4, 4;
	shl.b32 	%r44, %r4, 2;
$L__BB2_8:
	mul.wide.s32 	%rd12, %r49, 4;
	add.s64 	%rd13, %rd1, %rd12;
	ld.global.u32 	%r32, [%rd13];
	div.s32 	%r33, %r32, %r15;
	mul.wide.s32 	%rd14, %r33, 4;
	add.s64 	%rd15, %rd2, %rd14;
	atom.global.add.u32 	%r34, [%rd15], 1;
	add.s64 	%rd17, %rd13, %rd16;
	ld.global.u32 	%r35, [%rd17];
	div.s32 	%r36, %r35, %r15;
	mul.wide.s32 	%rd18, %r36, 4;
	add.s64 	%rd19, %rd2, %rd18;
	atom.global.add.u32 	%r37, [%rd19], 1;
	add.s64 	%rd20, %rd17, %rd16;
	ld.global.u32 	%r38, [%rd20];
	div.s32 	%r39, %r38, %r15;
	mul.wide.s32 	%rd21, %r39, 4;
	add.s64 	%rd22, %rd2, %rd21;
	atom.global.add.u32 	%r40, [%rd22], 1;
	add.s64 	%rd23, %rd20, %rd16;
	ld.global.u32 	%r41, [%rd23];
	div.s32 	%r42, %r41, %r15;
	mul.wide.s32 	%rd24, %r42, 4;
	add.s64 	%rd25, %rd2, %rd24;
	atom.global.add.u32 	%r43, [%rd25], 1;
	add.s32 	%r49, %r44, %r49;
	setp.lt.s32 	%p7, %r49, %r14;
	@%p7 bra 	$L__BB2_8;
$L__BB2_9:
	setp.ge.s32 	%p8, %r2, %r16;
	bar.sync 	0;
	@%p8 bra 	$L__BB2_11;
	cvta.to.global.u64 	%rd26, %rd4;
	add.s64 	%rd28, %rd26, %rd7;
	ld.global.u32 	%r45, [%rd3];
	atom.global.add.u32 	%r46, [%rd28], %r45;
$L__BB2_11:
	ret;

}


// ===== COMPILED SASS (sm_100) =====

	.target	sm_100

	.elftype	@"ET_EXEC"


//--------------------- .note.nv.tkinfo           --------------------------
	.section	.note.nv.tkinfo,"",@"SHT_NOTE"
	.sectionflags	@"SHF_NOTE_NV_TKINFO"
	.tkinfo
        /*0018*/ 	.word	0x00000002
        /*0030*/ 	.string	""
        /*0030*/ 	.string	"ptxas"
        /*0030*/ 	.string	"Cuda compilation tools, release 13.0, V13.0.88"
        /*0030*/ 	.string	"Build cuda_13.0.r13.0/compiler.36424714_0"
        /*0030*/ 	.string	"-arch sm_100 -m 64 "



//--------------------- .note.nv.cuinfo           --------------------------
	.section	.note.nv.cuinfo,"",@"SHT_NOTE"
	.sectionflags	@"SHF_NOTE_NV_CUINFO"
        /*0018*/ 	.short	0x0002
        /*001a*/ 	.short	0x0064
        /*001c*/ 	.short	0x0082
	.zero		2


//--------------------- .nv.info                  --------------------------
	.section	.nv.info,"",@"SHT_CUDA_INFO"
	.align	4


	//----- nvinfo : EIATTR_REGCOUNT
	.align		4
        /*0000*/ 	.byte	0x04, 0x2f
        /*0002*/ 	.short	(.L_1 - .L_0)
	.align		4
.L_0:
        /*0004*/ 	.word	index@(_Z5algo1PiS_ii)
        /*0008*/ 	.word	0x0000000e


	//----- nvinfo : EIATTR_FRAME_SIZE
	.align		4
.L_1:
        /*000c*/ 	.byte	0x04, 0x11
        /*000e*/ 	.short	(.L_3 - .L_2)
	.align		4
.L_2:
        /*0010*/ 	.word	index@(_Z5algo1PiS_ii)
        /*0014*/ 	.word	0x00000000


	//----- nvinfo : EIATTR_REGCOUNT
	.align		4
.L_3:
        /*0018*/ 	.byte	0x04, 0x2f
        /*001a*/ 	.short	(.L_5 - .L_4)
	.align		4
.L_4:
        /*001c*/ 	.word	index@(_Z5algo2PiS_ii)
        /*0020*/ 	.word	0x00000018


	//----- nvinfo : EIATTR_FRAME_SIZE
	.align		4
.L_5:
        /*0024*/ 	.byte	0x04, 0x11
        /*0026*/ 	.short	(.L_7 - .L_6)
	.align		4
.L_6:
        /*0028*/ 	.word	index@(_Z5algo2PiS_ii)
        /*002c*/ 	.word	0x00000000


	//----- nvinfo : EIATTR_REGCOUNT
	.align		4
.L_7:
        /*0030*/ 	.byte	0x04, 0x2f
        /*0032*/ 	.short	(.L_9 - .L_8)
	.align		4
.L_8:
        /*0034*/ 	.word	index@(_Z5algo3PiS_S_iii)
        /*0038*/ 	.word	0x0000001b


	//----- nvinfo : EIATTR_FRAME_SIZE
	.align		4
.L_9:
        /*003c*/ 	.byte	0x04, 0x11
        /*003e*/ 	.short	(.L_11 - .L_10)
	.align		4
.L_10:
        /*0040*/ 	.word	index@(_Z5algo3PiS_S_iii)
        /*0044*/ 	.word	0x00000000


	//----- nvinfo : EIATTR_MIN_STACK_SIZE
	.align		4
.L_11:
        /*0048*/ 	.byte	0x04, 0x12
        /*004a*/ 	.short	(.L_13 - .L_12)
	.align		4
.L_12:
        /*004c*/ 	.word	index@(_Z5algo3PiS_S_iii)
        /*0050*/ 	.word	0x00000000


	//----- nvinfo : EIATTR_MIN_STACK_SIZE
	.align		4
.L_13:
        /*0054*/ 	.byte	0x04, 0x12
        /*0056*/ 	.short	(.L_15 - .L_14)
	.align		4
.L_14:
        /*0058*/ 	.word	index@(_Z5algo2PiS_ii)
        /*005c*/ 	.word	0x00000000


	//----- nvinfo : EIATTR_MIN_STACK_SIZE
	.align		4
.L_15:
        /*0060*/ 	.byte	0x04, 0x12
        /*0062*/ 	.short	(.L_17 - .L_16)
	.align		4
.L_16:
        /*0064*/ 	.word	index@(_Z5algo1PiS_ii)
        /*0068*/ 	.word	0x00000000
.L_17:


//--------------------- .nv.compat                --------------------------
	.section	.nv.compat,"",@"SHT_CUDA_COMPAT_INFO"
	.align	4
        /*0000*/ 	.byte	0x02, 0x09, 0x00, 0x00, 0x02, 0x02, 0x01, 0x00, 0x02, 0x05, 0x05, 0x00, 0x03, 0x07, 0x01, 0x01
        /*0010*/ 	.byte	0x02, 0x03, 0x00, 0x00, 0x02, 0x06, 0x01, 0x00, 0x04, 0x0b, 0x08, 0x00, 0x09, 0x00, 0x00, 0x00
        /*0020*/ 	.byte	0x00, 0x00, 0x00, 0x00


//--------------------- .nv.info._Z5algo3PiS_S_iii --------------------------
	.section	.nv.info._Z5algo3PiS_S_iii,"",@"SHT_CUDA_INFO"
	.sectionflags	@""
	.align	4


	//----- nvinfo : EIATTR_CUDA_API_VERSION
	.align		4
        /*0000*/ 	.byte	0x04, 0x37
        /*0002*/ 	.short	(.L_19 - .L_18)
.L_18:
        /*0004*/ 	.word	0x00000082


	//----- nvinfo : EIATTR_KPARAM_INFO
	.align		4
.L_19:
        /*0008*/ 	.byte	0x04, 0x17
        /*000a*/ 	.short	(.L_21 - .L_20)
.L_20:
        /*000c*/ 	.word	0x00000000
        /*0010*/ 	.short	0x0005
        /*0012*/ 	.short	0x0020
        /*0014*/ 	.byte	0x00, 0xf0, 0x11, 0x00


	//----- nvinfo : EIATTR_KPARAM_INFO
	.align		4
.L_21:
        /*0018*/ 	.byte	0x04, 0x17
        /*001a*/ 	.short	(.L_23 - .L_22)
.L_22:
        /*001c*/ 	.word	0x00000000
        /*0020*/ 	.short	0x0004
        /*0022*/ 	.short	0x001c
        /*0024*/ 	.byte	0x00, 0xf0, 0x11, 0x00


	//----- nvinfo : EIATTR_KPARAM_INFO
	.align		4
.L_23:
        /*0028*/ 	.byte	0x04, 0x17
        /*002a*/ 	.short	(.L_25 - .L_24)
.L_24:
        /*002c*/ 	.word	0x00000000
        /*0030*/ 	.short	0x0003
        /*0032*/ 	.short	0x0018
        /*0034*/ 	.byte	0x00, 0xf0, 0x11, 0x00


	//----- nvinfo : EIATTR_KPARAM_INFO
	.align		4
.L_25:
        /*0038*/ 	.byte	0x04, 0x17
        /*003a*/ 	.short	(.L_27 - .L_26)
.L_26:
        /*003c*/ 	.word	0x00000000
        /*0040*/ 	.short	0x0002
        /*0042*/ 	.short	0x0010
        /*0044*/ 	.byte	0x00, 0xf5, 0x21, 0x00


	//----- nvinfo : EIATTR_KPARAM_INFO
	.align		4
.L_27:
        /*0048*/ 	.byte	0x04, 0x17
        /*004a*/ 	.short	(.L_29 - .L_28)
.L_28:
        /*004c*/ 	.word	0x00000000
        /*0050*/ 	.short	0x0001
        /*0052*/ 	.short	0x0008
        /*0054*/ 	.byte	0x00, 0xf5, 0x21, 0x00


	//----- nvinfo : EIATTR_KPARAM_INFO
	.align		4
.L_29:
        /*0058*/ 	.byte	0x04, 0x17
        /*005a*/ 	.short	(.L_31 - .L_30)
.L_30:
        /*005c*/ 	.word	0x00000000
        /*0060*/ 	.short	0x0000
        /*0062*/ 	.short	0x0000
        /*0064*/ 	.byte	0x00, 0xf5, 0x21, 0x00


	//----- nvinfo : EIATTR_SPARSE_MMA_MASK
	.align		4
.L_31:
        /*0068*/ 	.byte	0x03, 0x50
        /*006a*/ 	.short	0x0000


	//----- nvinfo : EIATTR_MAXREG_COUNT
	.align		4
        /*006c*/ 	.byte	0x03, 0x1b
        /*006e*/ 	.short	0x00ff


	//----- nvinfo : EIATTR_NUM_BARRIERS
	.align		4
        /*0070*/ 	.byte	0x02, 0x4c
        /*0072*/ 	.byte	0x01
	.zero		1


	//----- nvinfo : EIATTR_MERCURY_ISA_VERSION
	.align		4
        /*0074*/ 	.byte	0x03, 0x5f
        /*0076*/ 	.short	0x0101


	//----- nvinfo : EIATTR_VRC_CTA_INIT_COUNT
	.align		4
        /*0078*/ 	.byte	0x02, 0x4a
	.zero		1
	.zero		1


	//----- nvinfo : EIATTR_EXIT_INSTR_OFFSETS
	.align		4
        /*007c*/ 	.byte	0x04, 0x1c
        /*007e*/ 	.short	(.L_33 - .L_32)


	//   ....[0]....
.L_32:
        /*0080*/ 	.word	0x00000c10


	//   ....[1]....
        /*0084*/ 	.word	0x00000c60


	//----- nvinfo : EIATTR_CRS_STACK_SIZE
	.align		4
.L_33:
        /*0088*/ 	.byte	0x04, 0x1e
        /*008a*/ 	.short	(.L_35 - .L_34)
.L_34:
        /*008c*/ 	.word	0x00000000


	//----- nvinfo : EIATTR_CBANK_PARAM_SIZE
	.align		4
.L_35:
        /*0090*/ 	.byte	0x03, 0x19
        /*0092*/ 	.short	0x0024


	//----- nvinfo : EIATTR_PARAM_CBANK
	.align		4
        /*0094*/ 	.byte	0x04, 0x0a
        /*0096*/ 	.short	(.L_37 - .L_36)
	.align		4
.L_36:
        /*0098*/ 	.word	index@(.nv.constant0._Z5algo3PiS_S_iii)
        /*009c*/ 	.short	0x0380
        /*009e*/ 	.short	0x0024


	//----- nvinfo : EIATTR_SW_WAR
	.align		4
.L_37:
        /*00a0*/ 	.byte	0x04, 0x36
        /*00a2*/ 	.short	(.L_39 - .L_38)
.L_38:
        /*00a4*/ 	.word	0x00000008
.L_39:


//--------------------- .nv.info._Z5algo2PiS_ii   --------------------------
	.section	.nv.info._Z5algo2PiS_ii,"",@"SHT_CUDA_INFO"
	.sectionflags	@""
	.align	4


	//----- nvinfo : EIATTR_CUDA_API_VERSION
	.align		4
        /*0000*/ 	.byte	0x04, 0x37
        /*0002*/ 	.short	(.L_41 - .L_40)
.L_40:
        /*0004*/ 	.word	0x00000082


	//----- nvinfo : EIATTR_KPARAM_INFO
	.align		4
.L_41:
        /*0008*/ 	.byte	0x04, 0x17
        /*000a*/ 	.short	(.L_43 - .L_42)
.L_42:
        /*000c*/ 	.word	0x00000000
        /*0010*/ 	.short	0x0003
        /*0012*/ 	.short	0x0014
        /*0014*/ 	.byte	0x00, 0xf0, 0x11, 0x00


	//----- nvinfo : EIATTR_KPARAM_INFO
	.align		4
.L_43:
        /*0018*/ 	.byte	0x04, 0x17
        /*001a*/ 	.short	(.L_45 - .L_44)
.L_44:
        /*001c*/ 	.word	0x00000000
        /*0020*/ 	.short	0x0002
        /*0022*/ 	.short	0x0010
        /*0024*/ 	.byte	0x00, 0xf0, 0x11, 0x00


	//----- nvinfo : EIATTR_KPARAM_INFO
	.align		4
.L_45:
        /*0028*/ 	.byte	0x04, 0x17
        /*002a*/ 	.short	(.L_47 - .L_46)
.L_46:
        /*002c*/ 	.word	0x00000000
        /*0030*/ 	.short	0x0001
        /*0032*/ 	.short	0x0008
        /*0034*/ 	.byte	0x00, 0xf5, 0x21, 0x00


	//----- nvinfo : EIATTR_KPARAM_INFO
	.align		4
.L_47:
        /*0038*/ 	.byte	0x04, 0x17
        /*003a*/ 	.short	(.L_49 - .L_48)
.L_48:
        /*003c*/ 	.word	0x00000000
        /*0040*/ 	.short	0x0000
        /*0042*/ 	.short	0x0000
        /*0044*/ 	.byte	0x00, 0xf5, 0x21, 0x00


	//----- nvinfo : EIATTR_SPARSE_MMA_MASK
	.align		4
.L_49:
        /*0048*/ 	.byte	0x03, 0x50
        /*004a*/ 	.short	0x0000


	//----- nvinfo : EIATTR_MAXREG_COUNT
	.align		4
        /*004c*/ 	.byte	0x03, 0x1b
        /*004e*/ 	.short	0x00ff


	//----- nvinfo : EIATTR_MERCURY_ISA_VERSION
	.align		4
        /*0050*/ 	.byte	0x03, 0x5f
        /*0052*/ 	.short	0x0101


	//----- nvinfo : EIATTR_VRC_CTA_INIT_COUNT
	.align		4
        /*0054*/ 	.byte	0x02, 0x4a
	.zero		1
	.zero		1


	//----- nvinfo : EIATTR_EXIT_INSTR_OFFSETS
	.align		4
        /*0058*/ 	.byte	0x04, 0x1c
        /*005a*/ 	.short	(.L_51 - .L_50)


	//   ....[0]....
.L_50:
        /*005c*/ 	.word	0x00000090


	//   ....[1]....
        /*0060*/ 	.word	0x00000520


	//   ....[2]....
        /*0064*/ 	.word	0x00000b60


	//----- nvinfo : EIATTR_CRS_STACK_SIZE
	.align		4
.L_51:
        /*0068*/ 	.byte	0x04, 0x1e
        /*006a*/ 	.short	(.L_53 - .L_52)
.L_52:
        /*006c*/ 	.word	0x00000000


	//----- nvinfo : EIATTR_CBANK_PARAM_SIZE
	.align		4
.L_53:
        /*0070*/ 	.byte	0x03, 0x19
        /*0072*/ 	.short	0x0018


	//----- nvinfo : EIATTR_PARAM_CBANK
	.align		4
        /*0074*/ 	.byte	0x04, 0x0a
        /*0076*/ 	.short	(.L_55 - .L_54)
	.align		4
.L_54:
        /*0078*/ 	.word	index@(.nv.constant0._Z5algo2PiS_ii)
        /*007c*/ 	.short	0x0380
        /*007e*/ 	.short	0x0018


	//----- nvinfo : EIATTR_SW_WAR
	.align		4
.L_55:
        /*0080*/ 	.byte	0x04, 0x36
        /*0082*/ 	.short	(.L_57 - .L_56)
.L_56:
        /*0084*/ 	.word	0x00000008
.L_57:


//--------------------- .nv.info._Z5algo1PiS_ii   --------------------------
	.section	.nv.info._Z5algo1PiS_ii,"",@"SHT_CUDA_INFO"
	.sectionflags	@""
	.align	4


	//----- nvinfo : EIATTR_CUDA_API_VERSION
	.align		4
        /*0000*/ 	.byte	0x04, 0x37
        /*0002*/ 	.short	(.L_59 - .L_58)
.L_58:
        /*0004*/ 	.word	0x00000082


	//----- nvinfo : EIATTR_KPARAM_INFO
	.align		4
.L_59:
        /*0008*/ 	.byte	0x04, 0x17
        /*000a*/ 	.short	(.L_61 - .L_60)
.L_60:
        /*000c*/ 	.word	0x00000000
        /*0010*/ 	.short	0x0003
        /*0012*/ 	.short	0x0014
        /*0014*/ 	.byte	0x00, 0xf0, 0x11, 0x00


	//----- nvinfo : EIATTR_KPARAM_INFO
	.align		4
.L_61:
        /*0018*/ 	.byte	0x04, 0x17
        /*001a*/ 	.short	(.L_63 - .L_62)
.L_62:
        /*001c*/ 	.word	0x00000000
        /*0020*/ 	.short	0x0002
        /*0022*/ 	.short	0x0010
        /*0024*/ 	.byte	0x00, 0xf0, 0x11, 0x00


	//----- nvinfo : EIATTR_KPARAM_INFO
	.align		4
.L_63:
        /*0028*/ 	.byte	0x04, 0x17
        /*002a*/ 	.short	(.L_65 - .L_64)
.L_64:
        /*002c*/ 	.word	0x00000000
        /*0030*/ 	.short	0x0001
        /*0032*/ 	.short	0x0008
        /*0034*/ 	.byte	0x00, 0xf5, 0x21, 0x00


	//----- nvinfo : EIATTR_KPARAM_INFO
	.align		4
.L_65:
        /*0038*/ 	.byte	0x04, 0x17
        /*003a*/ 	.short	(.L_67 - .L_66)
.L_66:
        /*003c*/ 	.word	0x00000000
        /*0040*/ 	.short	0x0000
        /*0042*/ 	.short	0x0000
        /*0044*/ 	.byte	0x00, 0xf5, 0x21, 0x00


	//----- nvinfo : EIATTR_SPARSE_MMA_MASK
	.align		4
.L_67:
        /*0048*/ 	.byte	0x03, 0x50
        /*004a*/ 	.short	0x0000


	//----- nvinfo : EIATTR_MAXREG_COUNT
	.align		4
        /*004c*/ 	.byte	0x03, 0x1b
        /*004e*/ 	.short	0x00ff


	//----- nvinfo : EIATTR_MERCURY_ISA_VERSION
	.align		4
        /*0050*/ 	.byte	0x03, 0x5f
        /*0052*/ 	.short	0x0101


	//----- nvinfo : EIATTR_VRC_CTA_INIT_COUNT
	.align		4
        /*0054*/ 	.byte	0x02, 0x4a
	.zero		1
	.zero		1


	//----- nvinfo : EIATTR_EXIT_INSTR_OFFSETS
	.align		4
        /*0058*/ 	.byte	0x04, 0x1c
        /*005a*/ 	.short	(.L_69 - .L_68)


	//   ....[0]....
.L_68:
        /*005c*/ 	.word	0x00000250


	//----- nvinfo : EIATTR_CBANK_PARAM_SIZE
	.align		4
.L_69:
        /*0060*/ 	.byte	0x03, 0x19
        /*0062*/ 	.short	0x0018


	//----- nvinfo : EIATTR_PARAM_CBANK
	.align		4
        /*0064*/ 	.byte	0x04, 0x0a
        /*0066*/ 	.short	(.L_71 - .L_70)
	.align		4
.L_70:
        /*0068*/ 	.word	index@(.nv.constant0._Z5algo1PiS_ii)
        /*006c*/ 	.short	0x0380
        /*006e*/ 	.short	0x0018


	//----- nvinfo : EIATTR_SW_WAR
	.align		4
.L_71:
        /*0070*/ 	.byte	0x04, 0x36
        /*0072*/ 	.short	(.L_73 - .L_72)
.L_72:
        /*0074*/ 	.word	0x00000008
.L_73:


//--------------------- .nv.callgraph             --------------------------
	.section	.nv.callgraph,"",@"SHT_CUDA_CALLGRAPH"
	.align	4
	.sectionentsize	8
	.align		4
        /*0000*/ 	.word	0x00000000
	.align		4
        /*0004*/ 	.word	0xffffffff
	.align		4
        /*0008*/ 	.word	0x00000000
	.align		4
        /*000c*/ 	.word	0xfffffffe
	.align		4
        /*0010*/ 	.word	0x00000000
	.align		4
        /*0014*/ 	.word	0xfffffffd
	.align		4
        /*0018*/ 	.word	0x00000000
	.align		4
        /*001c*/ 	.word	0xfffffffc


//--------------------- .text._Z5algo3PiS_S_iii   --------------------------
	.section	.text._Z5algo3PiS_S_iii,"ax",@progbits
	.align	128
        .global         _Z5algo3PiS_S_iii
        .type           _Z5algo3PiS_S_iii,@function
        .size           _Z5algo3PiS_S_iii,(.L_x_13 - _Z5algo3PiS_S_iii)
        .other          _Z5algo3PiS_S_iii,@"STO_CUDA_ENTRY STV_DEFAULT"
_Z5algo3PiS_S_iii:
.text._Z5algo3PiS_S_iii:
[----:B------:R-:W-:Y:S01]  /*0000*/  LDC R1, c[0x0][0x37c] ;  /* 0x0000df00ff017b82 */ /* 0x000fe20000000800 */
[----:B------:R-:W0:Y:S01]  /*0010*/  S2R R0, SR_TID.X ;  /* 0x0000000000007919 */ /* 0x000e220000002100 */
[----:B------:R-:W0:Y:S06]  /*0020*/  LDCU UR7, c[0x0][0x3a0] ;  /* 0x00007400ff0777ac */ /* 0x000e2c0008000800 */
[----:B------:R-:W1:Y:S01]  /*0030*/  LDC.64 R6, c[0x0][0x390] ;  /* 0x0000e400ff067b82 */ /* 0x000e620000000a00 */
[----:B------:R-:W-:Y:S01]  /*0040*/  BSSY.RECONVERGENT B0, `(.L_x_0) ;  /* 0x00000b9000007945 */ /* 0x000fe20003800200 */
[----:B------:R-:W2:Y:S01]  /*0050*/  LDCU.64 UR4, c[0x0][0x358] ;  /* 0x00006b00ff0477ac */ /* 0x000ea20008000a00 */
[----:B------:R-:W3:Y:S05]  /*0060*/  LDCU UR8, c[0x0][0x398] ;  /* 0x00007300ff0877ac */ /* 0x000eea0008000800 */
[----:B------:R-:W4:Y:S01]  /*0070*/  S2UR UR6, SR_CTAID.X ;  /* 0x00000000000679c3 */ /* 0x000f220000002500 */
[----:B------:R-:W1:Y:S07]  /*0080*/  LDCU UR9, c[0x0][0x398] ;  /* 0x00007300ff0977ac */ /* 0x000e6e0008000800 */
[----:B------:R-:W4:Y:S01]  /*0090*/  LDC R13, c[0x0][0x360] ;  /* 0x0000d800ff0d7b82 */ /* 0x000f220000000800 */
[C---:B0-----:R-:W-:Y:S01]  /*00a0*/  ISETP.GE.AND P0, PT, R0.reuse, UR7, PT ;  /* 0x0000000700007c0c */ /* 0x041fe2000bf06270 */
[----:B-1----:R-:W-:Y:S01]  /*00b0*/  IMAD.WIDE.U32 R6, R0, 0x4, R6 ;  /* 0x0000000400067825 */ /* 0x002fe200078e0006 */
[----:B------:R-:W0:Y:S03]  /*00c0*/  LDCU UR7, c[0x0][0x370] ;  /* 0x00006e00ff0777ac */ /* 0x000e260008000800 */
[----:B----4-:R-:W-:-:S08]  /*00d0*/  IMAD R12, R13, UR6, R0 ;  /* 0x000000060d0c7c24 */ /* 0x010fd0000f8e0200 */
[----:B--2---:R1:W-:Y:S01]  /*00e0*/  @!P0 STG.E desc[UR4][R6.64], RZ ;  /* 0x000000ff06008986 */ /* 0x0043e2000c101904 */
[----:B------:R-:W-:Y:S01]  /*00f0*/  BAR.SYNC.DEFER_BLOCKING 0x0 ;  /* 0x0000000000007b1d */ /* 0x000fe20000010000 */
[----:B---3--:R-:W-:Y:S01]  /*0100*/  ISETP.GE.AND P0, PT, R12, UR8, PT ;  /* 0x000000080c007c0c */ /* 0x008fe2000bf06270 */
[----:B0-----:R-:W-:-:S12]  /*0110*/  IMAD R13, R13, UR7, RZ ;  /* 0x000000070d0d7c24 */ /* 0x001fd8000f8e02ff */
[----:B-1----:R-:W-:Y:S05]  /*0120*/  @P0 BRA `(.L_x_1) ;  /* 0x0000000800a80947 */ /* 0x002fea0003800000 */
[----:B------:R-:W0:Y:S01]  /*0130*/  I2F.U32.RP R9, R13 ;  /* 0x0000000d00097306 */ /* 0x000e220000209000 */
[--C-:B------:R-:W-:Y:S01]  /*0140*/  IMAD.IADD R4, R12, 0x1, R13.reuse ;  /* 0x000000010c047824 */ /* 0x100fe200078e020d */
[----:B------:R-:W-:Y:S01]  /*0150*/  ISETP.NE.U32.AND P2, PT, R13, RZ, PT ;  /* 0x000000ff0d00720c */ /* 0x000fe20003f45070 */
[----:B------:R-:W-:Y:S01]  /*0160*/  IMAD.MOV R11, RZ, RZ, -R13 ;  /* 0x000000ffff0b7224 */ /* 0x000fe200078e0a0d */
[----:B------:R-:W-:Y:S02]  /*0170*/  BSSY.RECONVERGENT B1, `(.L_x_2) ;  /* 0x0000042000017945 */ /* 0x000fe40003800200 */
[C---:B------:R-:W-:Y:S02]  /*0180*/  ISETP.GE.AND P0, PT, R4.reuse, UR8, PT ;  /* 0x0000000804007c0c */ /* 0x040fe4000bf06270 */
[----:B------:R-:W-:Y:S02]  /*0190*/  VIMNMX R5, PT, PT, R4, UR8, !PT ;  /* 0x0000000804057c48 */ /* 0x000fe4000ffe0100 */
[----:B------:R-:W-:-:S04]  /*01a0*/  SEL R8, RZ, 0x1, P0 ;  /* 0x00000001ff087807 */ /* 0x000fc80000000000 */
[----:B------:R-:W-:Y:S01]  /*01b0*/  IADD3 R4, PT, PT, R5, -R4, -R8 ;  /* 0x8000000405047210 */ /* 0x000fe20007ffe808 */
[----:B0-----:R-:W0:Y:S02]  /*01c0*/  MUFU.RCP R9, R9 ;  /* 0x0000000900097308 */ /* 0x001e240000001000 */
[----:B0-----:R-:W-:-:S06]  /*01d0*/  VIADD R2, R9, 0xffffffe ;  /* 0x0ffffffe09027836 */ /* 0x001fcc0000000000 */
[----:B------:R0:W1:Y:S02]  /*01e0*/  F2I.FTZ.U32.TRUNC.NTZ R3, R2 ;  /* 0x0000000200037305 */ /* 0x000064000021f000 */
[----:B0-----:R-:W-:Y:S02]  /*01f0*/  HFMA2 R2, -RZ, RZ, 0, 0 ;  /* 0x00000000ff027431 */ /* 0x001fe400000001ff */
[----:B-1----:R-:W-:-:S04]  /*0200*/  IMAD R11, R11, R3, RZ ;  /* 0x000000030b0b7224 */ /* 0x002fc800078e02ff */
[----:B------:R-:W-:-:S06]  /*0210*/  IMAD.HI.U32 R3, R3, R11, R2 ;  /* 0x0000000b03037227 */ /* 0x000fcc00078e0002 */
[----:B------:R-:W-:-:S04]  /*0220*/  IMAD.HI.U32 R3, R3, R4, RZ ;  /* 0x0000000403037227 */ /* 0x000fc800078e00ff */
[----:B------:R-:W-:-:S04]  /*0230*/  IMAD.MOV R2, RZ, RZ, -R3 ;  /* 0x000000ffff027224 */ /* 0x000fc800078e0a03 */
[----:B------:R-:W-:-:S05]  /*0240*/  IMAD R4, R13, R2, R4 ;  /* 0x000000020d047224 */ /* 0x000fca00078e0204 */
[----:B------:R-:W-:-:S13]  /*0250*/  ISETP.GE.U32.AND P0, PT, R4, R13, PT ;  /* 0x0000000d0400720c */ /* 0x000fda0003f06070 */
[----:B------:R-:W-:Y:S01]  /*0260*/  @P0 IMAD.IADD R4, R4, 0x1, -R13 ;  /* 0x0000000104040824 */ /* 0x000fe200078e0a0d */
[----:B------:R-:W-:-:S04]  /*0270*/  @P0 IADD3 R3, PT, PT, R3, 0x1, RZ ;  /* 0x0000000103030810 */ /* 0x000fc80007ffe0ff */
[----:B------:R-:W-:-:S13]  /*0280*/  ISETP.GE.U32.AND P1, PT, R4, R13, PT ;  /* 0x0000000d0400720c */ /* 0x000fda0003f26070 */
[----:B------:R-:W-:Y:S01]  /*0290*/  @P1 VIADD R3, R3, 0x1 ;  /* 0x0000000103031836 */ /* 0x000fe20000000000 */
[----:B------:R-:W-:-:S05]  /*02a0*/  @!P2 LOP3.LUT R3, RZ, R13, RZ, 0x33, !PT ;  /* 0x0000000dff03a212 */ /* 0x000fca00078e33ff */
[----:B------:R-:W-:-:S05]  /*02b0*/  IMAD.IADD R10, R8, 0x1, R3 ;  /* 0x00000001080a7824 */ /* 0x000fca00078e0203 */
[C---:B------:R-:W-:Y:S02]  /*02c0*/  LOP3.LUT R2, R10.reuse, 0x3, RZ, 0xc0, !PT ;  /* 0x000000030a027812 */ /* 0x040fe400078ec0ff */
[----:B------:R-:W-:Y:S02]  /*02d0*/  ISETP.GE.U32.AND P0, PT, R10, 0x3, PT ;  /* 0x000000030a00780c */ /* 0x000fe40003f06070 */
[----:B------:R-:W-:-:S13]  /*02e0*/  ISETP.NE.AND P1, PT, R2, 0x3, PT ;  /* 0x000000030200780c */ /* 0x000fda0003f25270 */
[----:B------:R-:W-:Y:S05]  /*02f0*/  @!P1 BRA `(.L_x_3) ;  /* 0x0000000000a49947 */ /* 0x000fea0003800000 */
[----:B------:R-:W0:Y:S01]  /*0300*/  LDC R15, c[0x0][0x39c] ;  /* 0x0000e700ff0f7b82 */ /* 0x000e220000000800 */
[----:B------:R-:W-:-:S07]  /*0310*/  VIADD R10, R10, 0x1 ;  /* 0x000000010a0a7836 */ /* 0x000fce0000000000 */
[----:B------:R-:W1:Y:S08]  /*0320*/  LDC R9, c[0x0][0x39c] ;  /* 0x0000e700ff097b82 */ /* 0x000e700000000800 */
[----:B------:R-:W2:Y:S01]  /*0330*/  LDC.64 R2, c[0x0][0x390] ;  /* 0x0000e400ff027b82 */ /* 0x000ea20000000a00 */
[----:B0-----:R-:W-:-:S07]  /*0340*/  IABS R8, R15 ;  /* 0x0000000f00087213 */ /* 0x001fce0000000000 */
[----:B------:R-:W0:Y:S01]  /*0350*/  LDC.64 R4, c[0x0][0x380] ;  /* 0x0000e000ff047b82 */ /* 0x000e220000000a00 */
[----:B------:R-:W-:Y:S01]  /*0360*/  ISETP.NE.AND P1, PT, R15, RZ, PT ;  /* 0x000000ff0f00720c */ /* 0x000fe20003f25270 */
[----:B------:R-:W3:Y:S08]  /*0370*/  I2F.RP R14, R8 ;  /* 0x00000008000e7306 */ /* 0x000ef00000209400 */
[----:B---3--:R-:W3:Y:S02]  /*0380*/  MUFU.RCP R14, R14 ;  /* 0x0000000e000e7308 */ /* 0x008ee40000001000 */
[----:B---3--:R-:W-:-:S02]  /*0390*/  IADD3 R11, PT, PT, R14, 0xffffffe, RZ ;  /* 0x0ffffffe0e0b7810 */ /* 0x008fc40007ffe0ff */
[----:B------:R-:W-:Y:S02]  /*03a0*/  LOP3.LUT R14, R10, 0x3, RZ, 0xc0, !PT ;  /* 0x000000030a0e7812 */ /* 0x000fe400078ec0ff */
[----:B------:R-:W-:Y:S02]  /*03b0*/  MOV R10, RZ ;  /* 0x000000ff000a7202 */ /* 0x000fe40000000f00 */
[----:B------:R-:W3:Y:S01]  /*03c0*/  F2I.FTZ.U32.TRUNC.NTZ R11, R11 ;  /* 0x0000000b000b7305 */ /* 0x000ee2000021f000 */
[----:B------:R-:W-:Y:S02]  /*03d0*/  IMAD.MOV R14, RZ, RZ, -R14 ;  /* 0x000000ffff0e7224 */ /* 0x000fe400078e0a0e */
[----:B---3--:R-:W-:-:S04]  /*03e0*/  IMAD.MOV R17, RZ, RZ, -R11 ;  /* 0x000000ffff117224 */ /* 0x008fc800078e0a0b */
[----:B------:R-:W-:-:S04]  /*03f0*/  IMAD R17, R17, R8, RZ ;  /* 0x0000000811117224 */ /* 0x000fc800078e02ff */
[----:B------:R-:W-:Y:S01]  /*0400*/  IMAD.HI.U32 R10, R11, R17, R10 ;  /* 0x000000110b0a7227 */ /* 0x000fe200078e000a */
[----:B012---:R-:W-:-:S07]  /*0410*/  LOP3.LUT R11, RZ, R15, RZ, 0x33, !PT ;  /* 0x0000000fff0b7212 */ /* 0x007fce00078e33ff */
.L_x_4:
[----:B0-----:R-:W-:-:S06]  /*0420*/  IMAD.WIDE R16, R12, 0x4, R4 ;  /* 0x000000040c107825 */ /* 0x001fcc00078e0204 */
[----:B------:R-:W2:Y:S01]  /*0430*/  LDG.E R16, desc[UR4][R16.64] ;  /* 0x0000000410107981 */ /* 0x000ea2000c1e1900 */
[-C--:B------:R-:W-:Y:S01]  /*0440*/  IABS R20, R9.reuse ;  /* 0x0000000900147213 */ /* 0x080fe20000000000 */
[----:B------:R-:W-:Y:S01]  /*0450*/  VIADD R14, R14, 0x1 ;  /* 0x000000010e0e7836 */ /* 0x000fe20000000000 */
[----:B------:R-:W-:Y:S02]  /*0460*/  IADD3 R12, PT, PT, R13, R12, RZ ;  /* 0x0000000c0d0c7210 */ /* 0x000fe40007ffe0ff */
[----:B--2---:R-:W-:Y:S02]  /*0470*/  IABS R19, R16 ;  /* 0x0000001000137213 */ /* 0x004fe40000000000 */
[----:B------:R-:W-:-:S03]  /*0480*/  LOP3.LUT R16, R16, R9, RZ, 0x3c, !PT ;  /* 0x0000000910107212 */ /* 0x000fc600078e3cff */
[----:B------:R-:W-:Y:S01]  /*0490*/  IMAD.HI.U32 R15, R10, R19, RZ ;  /* 0x000000130a0f7227 */ /* 0x000fe200078e00ff */
[----:B------:R-:W-:-:S03]  /*04a0*/  ISETP.GE.AND P4, PT, R16, RZ, PT ;  /* 0x000000ff1000720c */ /* 0x000fc60003f86270 */
[----:B------:R-:W-:-:S04]  /*04b0*/  IMAD.MOV R18, RZ, RZ, -R15 ;  /* 0x000000ffff127224 */ /* 0x000fc800078e0a0f */
[----:B------:R-:W-:-:S05]  /*04c0*/  IMAD R19, R20, R18, R19 ;  /* 0x0000001214137224 */ /* 0x000fca00078e0213 */
[----:B------:R-:W-:-:S13]  /*04d0*/  ISETP.GT.U32.AND P3, PT, R8, R19, PT ;  /* 0x000000130800720c */ /* 0x000fda0003f64070 */
[----:B------:R-:W-:Y:S01]  /*04e0*/  @!P3 IADD3 R19, PT, PT, R19, -R20, RZ ;  /* 0x800000141313b210 */ /* 0x000fe20007ffe0ff */
[----:B------:R-:W-:-:S03]  /*04f0*/  @!P3 VIADD R15, R15, 0x1 ;  /* 0x000000010f0fb836 */ /* 0x000fc60000000000 */
[----:B------:R-:W-:-:S13]  /*0500*/  ISETP.GE.U32.AND P2, PT, R19, R8, PT ;  /* 0x000000081300720c */ /* 0x000fda0003f46070 */
[----:B------:R-:W-:Y:S01]  /*0510*/  @P2 VIADD R15, R15, 0x1 ;  /* 0x000000010f0f2836 */ /* 0x000fe20000000000 */
[----:B------:R-:W-:-:S04]  /*0520*/  ISETP.NE.AND P2, PT, R14, RZ, PT ;  /* 0x000000ff0e00720c */ /* 0x000fc80003f45270 */
[----:B------:R-:W-:-:S04]  /*0530*/  @!P4 IADD3 R15, PT, PT, -R15, RZ, RZ ;  /* 0x000000ff0f0fc210 */ /* 0x000fc80007ffe1ff */
[----:B------:R-:W-:Y:S01]  /*0540*/  SEL R17, R11, R15, !P1 ;  /* 0x0000000f0b117207 */ /* 0x000fe20004800000 */
[----:B------:R-:W-:-:S04]  /*0550*/  IMAD.MOV.U32 R15, RZ, RZ, 0x1 ;  /* 0x00000001ff0f7424 */ /* 0x000fc800078e00ff */
[----:B------:R-:W-:-:S05]  /*0560*/  IMAD.WIDE R16, R17, 0x4, R2 ;  /* 0x0000000411107825 */ /* 0x000fca00078e0202 */
[----:B------:R0:W-:Y:S01]  /*0570*/  REDG.E.ADD.STRONG.GPU desc[UR4][R16.64], R15 ;  /* 0x0000000f1000798e */ /* 0x0001e2000c12e104 */
[----:B------:R-:W-:Y:S05]  /*0580*/  @P2 BRA `(.L_x_4) ;  /* 0xfffffffc00a42947 */ /* 0x000fea000383ffff */
.L_x_3:
[----:B------:R-:W-:Y:S05]  /*0590*/  BSYNC.RECONVERGENT B1 ;  /* 0x0000000000017941 */ /* 0x000fea0003800200 */
.L_x_2:
[----:B------:R-:W-:Y:S05]  /*05a0*/  @!P0 BRA `(.L_x_1) ;  /* 0x0000000400888947 */ /* 0x000fea0003800000 */
[----:B------:R-:W1:Y:S08]  /*05b0*/  LDC R2, c[0x0][0x39c] ;  /* 0x0000e700ff027b82 */ /* 0x000e700000000800 */
[----:B0-----:R-:W0:Y:S08]  /*05c0*/  LDC R15, c[0x0][0x39c] ;  /* 0x0000e700ff0f7b82 */ /* 0x001e300000000800 */
[----:B------:R-:W2:Y:S01]  /*05d0*/  LDC.64 R4, c[0x0][0x390] ;  /* 0x0000e400ff047b82 */ /* 0x000ea20000000a00 */
[----:B-1----:R-:W-:-:S07]  /*05e0*/  IABS R19, R2 ;  /* 0x0000000200137213 */ /* 0x002fce0000000000 */
[----:B------:R-:W1:Y:S01]  /*05f0*/  LDC.64 R2, c[0x0][0x380] ;  /* 0x0000e000ff027b82 */ /* 0x000e620000000a00 */
[----:B------:R-:W3:Y:S08]  /*0600*/  I2F.RP R10, R19 ;  /* 0x00000013000a7306 */ /* 0x000ef00000209400 */
[----:B---3--:R-:W3:Y:S02]  /*0610*/  MUFU.RCP R10, R10 ;  /* 0x0000000a000a7308 */ /* 0x008ee40000001000 */
[----:B---3--:R-:W-:-:S06]  /*0620*/  VIADD R8, R10, 0xffffffe ;  /* 0x0ffffffe0a087836 */ /* 0x008fcc0000000000 */
[----:B------:R3:W4:Y:S02]  /*0630*/  F2I.FTZ.U32.TRUNC.NTZ R9, R8 ;  /* 0x0000000800097305 */ /* 0x000724000021f000 */
[----:B---3--:R-:W-:Y:S01]  /*0640*/  MOV R8, RZ ;  /* 0x000000ff00087202 */ /* 0x008fe20000000f00 */
[----:B----4-:R-:W-:-:S04]  /*0650*/  IMAD.MOV R14, RZ, RZ, -R9 ;  /* 0x000000ffff0e7224 */ /* 0x010fc800078e0a09 */
[----:B------:R-:W-:-:S04]  /*0660*/  IMAD R11, R14, R19, RZ ;  /* 0x000000130e0b7224 */ /* 0x000fc800078e02ff */
[----:B012---:R-:W-:-:S07]  /*0670*/  IMAD.HI.U32 R18, R9, R11, R8 ;  /* 0x0000000b09127227 */ /* 0x007fce00078e0008 */
.L_x_5:
[----:B------:R-:W-:-:S05]  /*0680*/  IMAD.WIDE R10, R12, 0x4, R2 ;  /* 0x000000040c0a7825 */ /* 0x000fca00078e0202 */
[----:B-1----:R0:W2:Y:S01]  /*0690*/  LDG.E R8, desc[UR4][R10.64] ;  /* 0x000000040a087981 */ /* 0x0020a2000c1e1900 */
[-C--:B------:R-:W-:Y:S01]  /*06a0*/  IABS R14, R15.reuse ;  /* 0x0000000f000e7213 */ /* 0x080fe20000000000 */
[----:B------:R-:W-:Y:S02]  /*06b0*/  HFMA2 R17, -RZ, RZ, 0, 5.9604644775390625e-08 ;  /* 0x00000001ff117431 */ /* 0x000fe400000001ff */
[----:B0-----:R-:W-:Y:S01]  /*06c0*/  IMAD.WIDE R10, R13, 0x4, R10 ;  /* 0x000000040d0a7825 */ /* 0x001fe200078e020a */
[----:B--2---:R-:W-:Y:S02]  /*06d0*/  IABS R9, R8 ;  /* 0x0000000800097213 */ /* 0x004fe40000000000 */
[----:B------:R-:W-:-:S03]  /*06e0*/  LOP3.LUT R8, R8, R15, RZ, 0x3c, !PT ;  /* 0x0000000f08087212 */ /* 0x000fc600078e3cff */
[----:B------:R-:W-:Y:S01]  /*06f0*/  IMAD.HI.U32 R18, R18, R9, RZ ;  /* 0x0000000912127227 */ /* 0x000fe200078e00ff */
[----:B------:R-:W-:-:S03]  /*0700*/  ISETP.GE.AND P2, PT, R8, RZ, PT ;  /* 0x000000ff0800720c */ /* 0x000fc60003f46270 */
[----:B------:R-:W-:-:S04]  /*0710*/  IMAD.MOV R16, RZ, RZ, -R18 ;  /* 0x000000ffff107224 */ /* 0x000fc800078e0a12 */
[----:B------:R-:W-:-:S05]  /*0720*/  IMAD R16, R14, R16, R9 ;  /* 0x000000100e107224 */ /* 0x000fca00078e0209 */
[----:B------:R-:W-:-:S13]  /*0730*/  ISETP.GT.U32.AND P1, PT, R19, R16, PT ;  /* 0x000000101300720c */ /* 0x000fda0003f24070 */
[----:B------:R-:W-:Y:S01]  /*0740*/  @!P1 IMAD.IADD R16, R16, 0x1, -R14 ;  /* 0x0000000110109824 */ /* 0x000fe200078e0a0e */
[----:B------:R-:W-:-:S04]  /*0750*/  @!P1 IADD3 R18, PT, PT, R18, 0x1, RZ ;  /* 0x0000000112129810 */ /* 0x000fc80007ffe0ff */
[----:B------:R-:W-:Y:S02]  /*0760*/  ISETP.GE.U32.AND P0, PT, R16, R19, PT ;  /* 0x000000131000720c */ /* 0x000fe40003f06070 */
[----:B------:R-:W-:-:S11]  /*0770*/  LOP3.LUT R16, RZ, R15, RZ, 0x33, !PT ;  /* 0x0000000fff107212 */ /* 0x000fd600078e33ff */
[----:B------:R-:W-:Y:S01]  /*0780*/  @P0 VIADD R18, R18, 0x1 ;  /* 0x0000000112120836 */ /* 0x000fe20000000000 */
[----:B------:R-:W-:-:S03]  /*0790*/  ISETP.NE.AND P0, PT, R15, RZ, PT ;  /* 0x000000ff0f00720c */ /* 0x000fc60003f05270 */
[----:B------:R-:W-:-:S05]  /*07a0*/  @!P2 IMAD.MOV R18, RZ, RZ, -R18 ;  /* 0x000000ffff12a224 */ /* 0x000fca00078e0a12 */
[----:B------:R-:W-:-:S05]  /*07b0*/  SEL R21, R16, R18, !P0 ;  /* 0x0000001210157207 */ /* 0x000fca0004000000 */
[----:B------:R-:W-:-:S05]  /*07c0*/  IMAD.WIDE R20, R21, 0x4, R4 ;  /* 0x0000000415147825 */ /* 0x000fca00078e0204 */
[----:B------:R0:W-:Y:S04]  /*07d0*/  REDG.E.ADD.STRONG.GPU desc[UR4][R20.64], R17 ;  /* 0x000000111400798e */ /* 0x0001e8000c12e104 */
[----:B------:R1:W2:Y:S01]  /*07e0*/  LDG.E R8, desc[UR4][R10.64] ;  /* 0x000000040a087981 */ /* 0x0002a2000c1e1900 */
[----:B------:R-:W3:Y:S01]  /*07f0*/  I2F.RP R22, R14 ;  /* 0x0000000e00167306 */ /* 0x000ee20000209400 */
[----:B------:R-:W-:Y:S01]  /*0800*/  MOV R18, RZ ;  /* 0x000000ff00127202 */ /* 0x000fe20000000f00 */
[----:B-1----:R-:W-:-:S06]  /*0810*/  IMAD.WIDE R10, R13, 0x4, R10 ;  /* 0x000000040d0a7825 */ /* 0x002fcc00078e020a */
[----:B---3--:R-:W1:Y:S02]  /*0820*/  MUFU.RCP R22, R22 ;  /* 0x0000001600167308 */ /* 0x008e640000001000 */
[----:B-1----:R-:W-:-:S06]  /*0830*/  VIADD R23, R22, 0xffffffe ;  /* 0x0ffffffe16177836 */ /* 0x002fcc0000000000 */
[----:B------:R-:W1:Y:S02]  /*0840*/  F2I.FTZ.U32.TRUNC.NTZ R19, R23 ;  /* 0x0000001700137305 */ /* 0x000e64000021f000 */
[----:B-1----:R-:W-:-:S04]  /*0850*/  IMAD.MOV R9, RZ, RZ, -R19 ;  /* 0x000000ffff097224 */ /* 0x002fc800078e0a13 */
[----:B------:R-:W-:-:S04]  /*0860*/  IMAD R9, R9, R14, RZ ;  /* 0x0000000e09097224 */ /* 0x000fc800078e02ff */
[----:B------:R-:W-:Y:S01]  /*0870*/  IMAD.HI.U32 R18, R19, R9, R18 ;  /* 0x0000000913127227 */ /* 0x000fe200078e0012 */
[----:B--2---:R-:W-:Y:S02]  /*0880*/  IABS R24, R8 ;  /* 0x0000000800187213 */ /* 0x004fe40000000000 */
[----:B------:R-:W-:-:S03]  /*0890*/  LOP3.LUT R8, R8, R15, RZ, 0x3c, !PT ;  /* 0x0000000f08087212 */ /* 0x000fc600078e3cff */
[----:B------:R-:W-:Y:S01]  /*08a0*/  IMAD.MOV.U32 R19, RZ, RZ, R24 ;  /* 0x000000ffff137224 */ /* 0x000fe200078e0018 */
[----:B------:R-:W-:-:S03]  /*08b0*/  ISETP.GE.AND P3, PT, R8, RZ, PT ;  /* 0x000000ff0800720c */ /* 0x000fc60003f66270 */
[----:B------:R-:W-:-:S04]  /*08c0*/  IMAD.HI.U32 R9, R18, R19, RZ ;  /* 0x0000001312097227 */ /* 0x000fc800078e00ff */
[----:B0-----:R-:W-:-:S04]  /*08d0*/  IMAD.MOV R20, RZ, RZ, -R9 ;  /* 0x000000ffff147224 */ /* 0x001fc800078e0a09 */
[----:B------:R-:W-:Y:S01]  /*08e0*/  IMAD R20, R14, R20, R19 ;  /* 0x000000140e147224 */ /* 0x000fe200078e0213 */
[----:B------:R-:W-:-:S04]  /*08f0*/  MOV R19, R14 ;  /* 0x0000000e00137202 */ /* 0x000fc80000000f00 */
[----:B------:R-:W-:-:S13]  /*0900*/  ISETP.GT.U32.AND P2, PT, R19, R20, PT ;  /* 0x000000141300720c */ /* 0x000fda0003f44070 */
[----:B------:R-:W-:Y:S02]  /*0910*/  @!P2 IMAD.IADD R20, R20, 0x1, -R14 ;  /* 0x000000011414a824 */ /* 0x000fe400078e0a0e */
[----:B------:R-:W-:-:S03]  /*0920*/  @!P2 VIADD R9, R9, 0x1 ;  /* 0x000000010909a836 */ /* 0x000fc60000000000 */
[----:B------:R-:W-:-:S13]  /*0930*/  ISETP.GE.U32.AND P1, PT, R20, R19, PT ;  /* 0x000000131400720c */ /* 0x000fda0003f26070 */
[----:B------:R-:W-:-:S05]  /*0940*/  @P1 IADD3 R9, PT, PT, R9, 0x1, RZ ;  /* 0x0000000109091810 */ /* 0x000fca0007ffe0ff */
[----:B------:R-:W-:-:S05]  /*0950*/  @!P3 IMAD.MOV R9, RZ, RZ, -R9 ;  /* 0x000000ffff09b224 */ /* 0x000fca00078e0a09 */
[----:B------:R-:W-:-:S05]  /*0960*/  SEL R9, R16, R9, !P0 ;  /* 0x0000000910097207 */ /* 0x000fca0004000000 */
[----:B------:R-:W-:-:S05]  /*0970*/  IMAD.WIDE R8, R9, 0x4, R4 ;  /* 0x0000000409087825 */ /* 0x000fca00078e0204 */
[----:B------:R0:W-:Y:S04]  /*0980*/  REDG.E.ADD.STRONG.GPU desc[UR4][R8.64], R17 ;  /* 0x000000110800798e */ /* 0x0001e8000c12e104 */
[----:B------:R1:W2:Y:S02]  /*0990*/  LDG.E R20, desc[UR4][R10.64] ;  /* 0x000000040a147981 */ /* 0x0002a4000c1e1900 */
[----:B-1----:R-:W-:Y:S01]  /*09a0*/  IMAD.WIDE R10, R13, 0x4, R10 ;  /* 0x000000040d0a7825 */ /* 0x002fe200078e020a */
        /* <DEDUP_REMOVED lines=10> */
[----:B------:R-:W-:-:S05]  /*0a50*/  @P1 VIADD R21, R21, 0x1 ;  /* 0x0000000115151836 */ /* 0x000fca0000000000 */
[----:B------:R-:W-:-:S04]  /*0a60*/  @!P3 IADD3 R21, PT, PT, -R21, RZ, RZ ;  /* 0x000000ff1515b210 */ /* 0x000fc80007ffe1ff */
[----:B0-----:R-:W-:-:S05]  /*0a70*/  SEL R9, R16, R21, !P0 ;  /* 0x0000001510097207 */ /* 0x001fca0004000000 */
[----:B------:R-:W-:-:S05]  /*0a80*/  IMAD.WIDE R8, R9, 0x4, R4 ;  /* 0x0000000409087825 */ /* 0x000fca00078e0204 */
[----:B------:R0:W-:Y:S04]  /*0a90*/  REDG.E.ADD.STRONG.GPU desc[UR4][R8.64], R17 ;  /* 0x000000110800798e */ /* 0x0001e8000c12e104 */
[----:B------:R-:W2:Y:S01]  /*0aa0*/  LDG.E R10, desc[UR4][R10.64] ;  /* 0x000000040a0a7981 */ /* 0x000ea2000c1e1900 */
[----:B------:R-:W-:Y:S02]  /*0ab0*/  LEA R12, R13, R12, 0x2 ;  /* 0x0000000c0d0c7211 */ /* 0x000fe400078e10ff */
[----:B--2---:R-:W-:-:S05]  /*0ac0*/  IABS R21, R10 ;  /* 0x0000000a00157213 */ /* 0x004fca0000000000 */
[----:B------:R-:W-:-:S04]  /*0ad0*/  IMAD.HI.U32 R20, R18, R21, RZ ;  /* 0x0000001512147227 */ /* 0x000fc800078e00ff */
[----:B------:R-:W-:-:S04]  /*0ae0*/  IMAD.MOV R22, RZ, RZ, -R20 ;  /* 0x000000ffff167224 */ /* 0x000fc800078e0a14 */
[----:B------:R-:W-:-:S05]  /*0af0*/  IMAD R22, R14, R22, R21 ;  /* 0x000000160e167224 */ /* 0x000fca00078e0215 */
[----:B------:R-:W-:-:S13]  /*0b00*/  ISETP.GT.U32.AND P2, PT, R19, R22, PT ;  /* 0x000000161300720c */ /* 0x000fda0003f44070 */
[----:B------:R-:W-:Y:S01]  /*0b10*/  @!P2 IMAD.IADD R22, R22, 0x1, -R14 ;  /* 0x000000011616a824 */ /* 0x000fe200078e0a0e */
[----:B------:R-:W-:Y:S02]  /*0b20*/  LOP3.LUT R14, R10, R15, RZ, 0x3c, !PT ;  /* 0x0000000f0a0e7212 */ /* 0x000fe400078e3cff */
[----:B------:R-:W-:Y:S02]  /*0b30*/  @!P2 IADD3 R20, PT, PT, R20, 0x1, RZ ;  /* 0x000000011414a810 */ /* 0x000fe40007ffe0ff */
[----:B------:R-:W-:Y:S02]  /*0b40*/  ISETP.GE.U32.AND P1, PT, R22, R19, PT ;  /* 0x000000131600720c */ /* 0x000fe40003f26070 */
[----:B------:R-:W-:-:S11]  /*0b50*/  ISETP.GE.AND P3, PT, R14, RZ, PT ;  /* 0x000000ff0e00720c */ /* 0x000fd60003f66270 */
[----:B------:R-:W-:-:S04]  /*0b60*/  @P1 VIADD R20, R20, 0x1 ;  /* 0x0000000114141836 */ /* 0x000fc80000000000 */
[----:B------:R-:W-:-:S05]  /*0b70*/  @!P3 IMAD.MOV R20, RZ, RZ, -R20 ;  /* 0x000000ffff14b224 */ /* 0x000fca00078e0a14 */
[----:B0-----:R-:W-:Y:S02]  /*0b80*/  SEL R9, R16, R20, !P0 ;  /* 0x0000001410097207 */ /* 0x001fe40004000000 */
[----:B------:R-:W-:-:S03]  /*0b90*/  ISETP.GE.AND P0, PT, R12, UR9, PT ;  /* 0x000000090c007c0c */ /* 0x000fc6000bf06270 */
[----:B------:R-:W-:-:S05]  /*0ba0*/  IMAD.WIDE R8, R9, 0x4, R4 ;  /* 0x0000000409087825 */ /* 0x000fca00078e0204 */
[----:B------:R1:W-:Y:S05]  /*0bb0*/  REDG.E.ADD.STRONG.GPU desc[UR4][R8.64], R17 ;  /* 0x000000110800798e */ /* 0x0003ea000c12e104 */
[----:B------:R-:W-:Y:S05]  /*0bc0*/  @!P0 BRA `(.L_x_5) ;  /* 0xfffffff800ac8947 */ /* 0x000fea000383ffff */
.L_x_1:
[----:B------:R-:W-:Y:S05]  /*0bd0*/  BSYNC.RECONVERGENT B0 ;  /* 0x0000000000007941 */ /* 0x000fea0003800200 */
.L_x_0:
[----:B------:R-:W2:Y:S01]  /*0be0*/  LDCU UR6, c[0x0][0x3a0] ;  /* 0x00007400ff0677ac */ /* 0x000ea20008000800 */
[----:B------:R-:W-:Y:S01]  /*0bf0*/  BAR.SYNC.DEFER_BLOCKING 0x0 ;  /* 0x0000000000007b1d */ /* 0x000fe20000010000 */
[----:B--2---:R-:W-:-:S13]  /*0c00*/  ISETP.GE.AND P0, PT, R0, UR6, PT ;  /* 0x0000000600007c0c */ /* 0x004fda000bf06270 */
[----:B------:R-:W-:Y:S05]  /*0c10*/  @P0 EXIT ;  /* 0x000000000000094d */ /* 0x000fea0003800000 */
[----:B------:R-:W2:Y:S01]  /*0c20*/  LDG.E R7, desc[UR4][R6.64] ;  /* 0x0000000406077981 */ /* 0x000ea2000c1e1900 */
[----:B------:R-:W3:Y:S02]  /*0c30*/  LDC.64 R2, c[0x0][0x388] ;  /* 0x0000e200ff027b82 */ /* 0x000ee40000000a00 */
[----:B---3--:R-:W-:-:S05]  /*0c40*/  IMAD.WIDE.U32 R2, R0, 0x4, R2 ;  /* 0x0000000400027825 */ /* 0x008fca00078e0002 */
[----:B--2---:R-:W-:Y:S01]  /*0c50*/  REDG.E.ADD.STRONG.GPU desc[UR4][R2.64], R7 ;  /* 0x000000070200798e */ /* 0x004fe2000c12e104 */
[----:B------:R-:W-:Y:S05]  /*0c60*/  EXIT ;  /* 0x000000000000794d */ /* 0x000fea0003800000 */
.L_x_6:
[----:B------:R-:W-:-:S00]  /*0c70*/  BRA `(.L_x_6) ;  /* 0xfffffffc00fc7947 */ /* 0x000fc0000383ffff */
[----:B------:R-:W-:-:S00]  /*0c80*/  NOP ;  /* 0x0000000000007918 */ /* 0x000fc00000000000 */
[----:B------:R-:W-:-:S00]  /*0c90*/  NOP ;  /* 0x0000000000007918 */ /* 0x000fc00000000000 */
[----:B------:R-:W-:-:S00]  /*0ca0*/  NOP ;  /* 0x0000000000007918 */ /* 0x000fc00000000000 */
[----:B------:R-:W-:-:S00]  /*0cb0*/  NOP ;  /* 0x0000000000007918 */ /* 0x000fc00000000000 */
[----:B------:R-:W-:-:S00]  /*0cc0*/  NOP ;  /* 0x0000000000007918 */ /* 0x000fc00000000000 */
[----:B------:R-:W-:-:S00]  /*0cd0*/  NOP ;  /* 0x0000000000007918 */ /* 0x000fc00000000000 */
[----:B------:R-:W-:-:S00]  /*0ce0*/  NOP ;  /* 0x0000000000007918 */ /* 0x000fc00000000000 */
[----:B------:R-:W-:-:S00]  /*0cf0*/  NOP ;  /* 0x0000000000007918 */ /* 0x000fc00000000000 */
.L_x_13:


//--------------------- .text._Z5algo2PiS_ii      --------------------------
	.section	.text._Z5algo2PiS_ii,"ax",@progbits
	.align	128
        .global         _Z5algo2PiS_ii
        .type           _Z5algo2PiS_ii,@function
        .size           _Z5algo2PiS_ii,(.L_x_14 - _Z5algo2PiS_ii)
        .other          _Z5algo2PiS_ii,@"STO_CUDA_ENTRY STV_DEFAULT"
_Z5algo2PiS_ii:
.text._Z5algo2PiS_ii:
[----:B------:R-:W-:Y:S01]  /*0000*/  LDC R1, c[0x0][0x37c] ;  /* 0x0000df00ff017b82 */ /* 0x000fe20000000800 */
[----:B------:R-:W0:Y:S07]  /*0010*/  S2R R3, SR_TID.X ;  /* 0x0000000000037919 */ /* 0x000e2e0000002100 */
[----:B------:R-:W0:Y:S01]  /*0020*/  S2UR UR4, SR_CTAID.X ;  /* 0x00000000000479c3 */ /* 0x000e220000002500 */
[----:B------:R-:W1:Y:S07]  /*0030*/  LDCU UR6, c[0x0][0x390] ;  /* 0x00007200ff0677ac */ /* 0x000e6e0008000800 */
[----:B------:R-:W0:Y:S01]  /*0040*/  LDC R0, c[0x0][0x360] ;  /* 0x0000d800ff007b82 */ /* 0x000e220000000800 */
[----:B------:R-:W2:Y:S01]  /*0050*/  LDCU UR5, c[0x0][0x370] ;  /* 0x00006e00ff0577ac */ /* 0x000ea20008000800 */
[----:B0-----:R-:W-:-:S02]  /*0060*/  IMAD R3, R0, UR4, R3 ;  /* 0x0000000400037c24 */ /* 0x001fc4000f8e0203 */
[----:B--2---:R-:W-:-:S03]  /*0070*/  IMAD R0, R0, UR5, RZ ;  /* 0x0000000500007c24 */ /* 0x004fc6000f8e02ff */
[----:B-1----:R-:W-:-:S13]  /*0080*/  ISETP.GE.AND P0, PT, R3, UR6, PT ;  /* 0x0000000603007c0c */ /* 0x002fda000bf06270 */
[----:B------:R-:W-:Y:S05]  /*0090*/  @P0 EXIT ;  /* 0x000000000000094d */ /* 0x000fea0003800000 */
[----:B------:R-:W0:Y:S01]  /*00a0*/  I2F.U32.RP R8, R0 ;  /* 0x0000000000087306 */ /* 0x000e220000209000 */
[C---:B------:R-:W-:Y:S01]  /*00b0*/  IMAD.IADD R2, R0.reuse, 0x1, R3 ;  /* 0x0000000100027824 */ /* 0x040fe200078e0203 */
[----:B------:R-:W-:Y:S01]  /*00c0*/  ISETP.NE.U32.AND P2, PT, R0, RZ, PT ;  /* 0x000000ff0000720c */ /* 0x000fe20003f45070 */
[----:B------:R-:W-:Y:S01]  /*00d0*/  IMAD.MOV R9, RZ, RZ, -R0 ;  /* 0x000000ffff097224 */ /* 0x000fe200078e0a00 */
[----:B------:R-:W1:Y:S01]  /*00e0*/  LDCU.64 UR4, c[0x0][0x358] ;  /* 0x00006b00ff0477ac */ /* 0x000e620008000a00 */
[----:B------:R-:W-:Y:S01]  /*00f0*/  BSSY.RECONVERGENT B0, `(.L_x_7) ;  /* 0x0000042000007945 */ /* 0x000fe20003800200 */
[C---:B------:R-:W-:Y:S02]  /*0100*/  ISETP.GE.AND P0, PT, R2.reuse, UR6, PT ;  /* 0x0000000602007c0c */ /* 0x040fe4000bf06270 */
[----:B------:R-:W-:Y:S02]  /*0110*/  VIMNMX R7, PT, PT, R2, UR6, !PT ;  /* 0x0000000602077c48 */ /* 0x000fe4000ffe0100 */
[----:B------:R-:W-:-:S04]  /*0120*/  SEL R6, RZ, 0x1, P0 ;  /* 0x00000001ff067807 */ /* 0x000fc80000000000 */
[----:B------:R-:W-:Y:S01]  /*0130*/  IADD3 R7, PT, PT, R7, -R2, -R6 ;  /* 0x8000000207077210 */ /* 0x000fe20007ffe806 */
[----:B0-----:R-:W0:Y:S02]  /*0140*/  MUFU.RCP R8, R8 ;  /* 0x0000000800087308 */ /* 0x001e240000001000 */
[----:B0-----:R-:W-:-:S06]  /*0150*/  VIADD R4, R8, 0xffffffe ;  /* 0x0ffffffe08047836 */ /* 0x001fcc0000000000 */
[----:B------:R0:W2:Y:S02]  /*0160*/  F2I.FTZ.U32.TRUNC.NTZ R5, R4 ;  /* 0x0000000400057305 */ /* 0x0000a4000021f000 */
[----:B0-----:R-:W-:Y:S02]  /*0170*/  HFMA2 R4, -RZ, RZ, 0, 0 ;  /* 0x00000000ff047431 */ /* 0x001fe400000001ff */
[----:B--2---:R-:W-:-:S04]  /*0180*/  IMAD R9, R9, R5, RZ ;  /* 0x0000000509097224 */ /* 0x004fc800078e02ff */
        /* <DEDUP_REMOVED lines=14> */
[----:B-1----:R-:W-:Y:S05]  /*0270*/  @!P1 BRA `(.L_x_8) ;  /* 0x0000000000a49947 */ /* 0x002fea0003800000 */
[----:B------:R-:W0:Y:S01]  /*0280*/  LDC R14, c[0x0][0x394] ;  /* 0x0000e500ff0e7b82 */ /* 0x000e220000000800 */
[----:B------:R-:W-:-:S05]  /*0290*/  VIADD R9, R9, 0x1 ;  /* 0x0000000109097836 */ /* 0x000fca0000000000 */
[----:B------:R-:W-:Y:S02]  /*02a0*/  LOP3.LUT R9, R9, 0x3, RZ, 0xc0, !PT ;  /* 0x0000000309097812 */ /* 0x000fe400078ec0ff */
[----:B------:R-:W1:Y:S03]  /*02b0*/  LDC R8, c[0x0][0x394] ;  /* 0x0000e500ff087b82 */ /* 0x000e660000000800 */
[----:B------:R-:W-:-:S05]  /*02c0*/  IMAD.MOV R9, RZ, RZ, -R9 ;  /* 0x000000ffff097224 */ /* 0x000fca00078e0a09 */
[----:B------:R-:W2:Y:S01]  /*02d0*/  LDC.64 R6, c[0x0][0x380] ;  /* 0x0000e000ff067b82 */ /* 0x000ea20000000a00 */
[----:B0-----:R-:W-:-:S07]  /*02e0*/  IABS R2, R14 ;  /* 0x0000000e00027213 */ /* 0x001fce0000000000 */
[----:B------:R-:W0:Y:S01]  /*02f0*/  LDC.64 R4, c[0x0][0x388] ;  /* 0x0000e200ff047b82 */ /* 0x000e220000000a00 */
[----:B------:R-:W-:Y:S01]  /*0300*/  ISETP.NE.AND P1, PT, R14, RZ, PT ;  /* 0x000000ff0e00720c */ /* 0x000fe20003f25270 */
[----:B------:R-:W3:Y:S01]  /*0310*/  I2F.RP R12, R2 ;  /* 0x00000002000c7306 */ /* 0x000ee20000209400 */
[----:B------:R-:W-:-:S07]  /*0320*/  LOP3.LUT R14, RZ, R14, RZ, 0x33, !PT ;  /* 0x0000000eff0e7212 */ /* 0x000fce00078e33ff */
[----:B---3--:R-:W3:Y:S02]  /*0330*/  MUFU.RCP R12, R12 ;  /* 0x0000000c000c7308 */ /* 0x008ee40000001000 */
[----:B---3--:R-:W-:-:S06]  /*0340*/  IADD3 R10, PT, PT, R12, 0xffffffe, RZ ;  /* 0x0ffffffe0c0a7810 */ /* 0x008fcc0007ffe0ff */
[----:B------:R3:W4:Y:S02]  /*0350*/  F2I.FTZ.U32.TRUNC.NTZ R11, R10 ;  /* 0x0000000a000b7305 */ /* 0x000724000021f000 */
[----:B---3--:R-:W-:Y:S01]  /*0360*/  MOV R10, RZ ;  /* 0x000000ff000a7202 */ /* 0x008fe20000000f00 */
[----:B----4-:R-:W-:-:S04]  /*0370*/  IMAD.MOV R13, RZ, RZ, -R11 ;  /* 0x000000ffff0d7224 */ /* 0x010fc800078e0a0b */
[----:B------:R-:W-:-:S04]  /*0380*/  IMAD R13, R13, R2, RZ ;  /* 0x000000020d0d7224 */ /* 0x000fc800078e02ff */
[----:B012---:R-:W-:-:S07]  /*0390*/  IMAD.HI.U32 R12, R11, R13, R10 ;  /* 0x0000000d0b0c7227 */ /* 0x007fce00078e000a */
.L_x_9:
        /* <DEDUP_REMOVED lines=23> */
.L_x_8:
[----:B------:R-:W-:Y:S05]  /*0510*/  BSYNC.RECONVERGENT B0 ;  /* 0x0000000000007941 */ /* 0x000fea0003800200 */
.L_x_7:
[----:B------:R-:W-:Y:S05]  /*0520*/  @!P0 EXIT ;  /* 0x000000000000894d */ /* 0x000fea0003800000 */
[----:B------:R-:W1:Y:S01]  /*0530*/  LDC R2, c[0x0][0x394] ;  /* 0x0000e500ff027b82 */ /* 0x000e620000000800 */
[----:B------:R-:W-:Y:S01]  /*0540*/  MOV R14, RZ ;  /* 0x000000ff000e7202 */ /* 0x000fe20000000f00 */
[----:B------:R-:W2:Y:S06]  /*0550*/  LDCU UR6, c[0x0][0x390] ;  /* 0x00007200ff0677ac */ /* 0x000eac0008000800 */
[----:B------:R-:W3:Y:S08]  /*0560*/  LDC.64 R4, c[0x0][0x380] ;  /* 0x0000e000ff047b82 */ /* 0x000ef00000000a00 */
[----:B------:R-:W4:Y:S01]  /*0570*/  LDC.64 R6, c[0x0][0x388] ;  /* 0x0000e200ff067b82 */ /* 0x000f220000000a00 */
[----:B-1----:R-:W-:-:S07]  /*0580*/  IABS R9, R2 ;  /* 0x0000000200097213 */ /* 0x002fce0000000000 */
[----:B------:R-:W1:Y:S01]  /*0590*/  LDC R2, c[0x0][0x394] ;  /* 0x0000e500ff027b82 */ /* 0x000e620000000800 */
[----:B------:R-:W5:Y:S08]  /*05a0*/  I2F.RP R8, R9 ;  /* 0x0000000900087306 */ /* 0x000f700000209400 */
[----:B-----5:R-:W5:Y:S02]  /*05b0*/  MUFU.RCP R8, R8 ;  /* 0x0000000800087308 */ /* 0x020f640000001000 */
[----:B-----5:R-:W-:-:S06]  /*05c0*/  VIADD R15, R8, 0xffffffe ;  /* 0x0ffffffe080f7836 */ /* 0x020fcc0000000000 */
[----:B------:R-:W0:Y:S02]  /*05d0*/  F2I.FTZ.U32.TRUNC.NTZ R15, R15 ;  /* 0x0000000f000f7305 */ /* 0x000e24000021f000 */
[----:B0-----:R-:W-:-:S04]  /*05e0*/  IMAD.MOV R10, RZ, RZ, -R15 ;  /* 0x000000ffff0a7224 */ /* 0x001fc800078e0a0f */
[----:B------:R-:W-:-:S04]  /*05f0*/  IMAD R11, R10, R9, RZ ;  /* 0x000000090a0b7224 */ /* 0x000fc800078e02ff */
[----:B-1234-:R-:W-:-:S07]  /*0600*/  IMAD.HI.U32 R14, R15, R11, R14 ;  /* 0x0000000b0f0e7227 */ /* 0x01efce00078e000e */
.L_x_10:
[----:B------:R-:W-:-:S05]  /*0610*/  IMAD.WIDE R12, R3, 0x4, R4 ;  /* 0x00000004030c7825 */ /* 0x000fca00078e0204 */
[----:B0-----:R0:W2:Y:S01]  /*0620*/  LDG.E R11, desc[UR4][R12.64] ;  /* 0x000000040c0b7981 */ /* 0x0010a2000c1e1900 */
[-C--:B------:R-:W-:Y:S01]  /*0630*/  IABS R10, R2.reuse ;  /* 0x00000002000a7213 */ /* 0x080fe20000000000 */
[----:B0-----:R-:W-:Y:S01]  /*0640*/  IMAD.WIDE R12, R0, 0x4, R12 ;  /* 0x00000004000c7825 */ /* 0x001fe200078e020c */
[----:B--2---:R-:W-:Y:S02]  /*0650*/  IABS R15, R11 ;  /* 0x0000000b000f7213 */ /* 0x004fe40000000000 */
[----:B------:R-:W-:-:S03]  /*0660*/  LOP3.LUT R11, R11, R2, RZ, 0x3c, !PT ;  /* 0x000000020b0b7212 */ /* 0x000fc600078e3cff */
[----:B------:R-:W-:Y:S01]  /*0670*/  IMAD.HI.U32 R14, R14, R15, RZ ;  /* 0x0000000f0e0e7227 */ /* 0x000fe200078e00ff */
[----:B------:R-:W-:Y:S02]  /*0680*/  ISETP.GE.AND P2, PT, R11, RZ, PT ;  /* 0x000000ff0b00720c */ /* 0x000fe40003f46270 */
[----:B------:R-:W-:Y:S01]  /*0690*/  LOP3.LUT R11, RZ, R2, RZ, 0x33, !PT ;  /* 0x00000002ff0b7212 */ /* 0x000fe200078e33ff */
[----:B------:R-:W-:-:S04]  /*06a0*/  IMAD.MOV R8, RZ, RZ, -R14 ;  /* 0x000000ffff087224 */ /* 0x000fc800078e0a0e */
[----:B------:R-:W-:-:S05]  /*06b0*/  IMAD R8, R10, R8, R15 ;  /* 0x000000080a087224 */ /* 0x000fca00078e020f */
[----:B------:R-:W-:-:S13]  /*06c0*/  ISETP.GT.U32.AND P1, PT, R9, R8, PT ;  /* 0x000000080900720c */ /* 0x000fda0003f24070 */
[----:B------:R-:W-:Y:S01]  /*06d0*/  @!P1 IMAD.IADD R8, R8, 0x1, -R10 ;  /* 0x0000000108089824 */ /* 0x000fe200078e0a0a */
[----:B------:R-:W-:-:S04]  /*06e0*/  @!P1 IADD3 R14, PT, PT, R14, 0x1, RZ ;  /* 0x000000010e0e9810 */ /* 0x000fc80007ffe0ff */
[----:B------:R-:W-:Y:S01]  /*06f0*/  ISETP.GE.U32.AND P0, PT, R8, R9, PT ;  /* 0x000000090800720c */ /* 0x000fe20003f06070 */
[----:B------:R-:W-:-:S12]  /*0700*/  HFMA2 R8, -RZ, RZ, 0, 5.9604644775390625e-08 ;  /* 0x00000001ff087431 */ /* 0x000fd800000001ff */
        /* <DEDUP_REMOVED lines=64> */
[----:B------:R-:W-:Y:S02]  /*0b10*/  SEL R11, R11, R15, !P0 ;  /* 0x0000000f0b0b7207 */ /* 0x000fe40004000000 */
[----:B------:R-:W-:-:S03]  /*0b20*/  ISETP.GE.AND P0, PT, R3, UR6, PT ;  /* 0x0000000603007c0c */ /* 0x000fc6000bf06270 */
[----:B------:R-:W-:-:S05]  /*0b30*/  IMAD.WIDE R10, R11, 0x4, R6 ;  /* 0x000000040b0a7825 */ /* 0x000fca00078e0206 */
[----:B------:R0:W-:Y:S05]  /*0b40*/  REDG.E.ADD.STRONG.GPU desc[UR4][R10.64], R8 ;  /* 0x000000080a00798e */ /* 0x0001ea000c12e104 */
[----:B------:R-:W-:Y:S05]  /*0b50*/  @!P0 BRA `(.L_x_10) ;  /* 0xfffffff800ac8947 */ /* 0x000fea000383ffff */
[----:B------:R-:W-:Y:S05]  /*0b60*/  EXIT ;  /* 0x000000000000794d */ /* 0x000fea0003800000 */
.L_x_11:
        /* <DEDUP_REMOVED lines=9> */
.L_x_14:


//--------------------- .text._Z5algo1PiS_ii      --------------------------
	.section	.text._Z5algo1PiS_ii,"ax",@progbits
	.align	128
        .global         _Z5algo1PiS_ii
        .type           _Z5algo1PiS_ii,@function
        .size           _Z5algo1PiS_ii,(.L_x_15 - _Z5algo1PiS_ii)
        .other          _Z5algo1PiS_ii,@"STO_CUDA_ENTRY STV_DEFAULT"
_Z5algo1PiS_ii:
.text._Z5algo1PiS_ii:
[----:B------:R-:W-:Y:S01]  /*0000*/  LDC R1, c[0x0][0x37c] ;  /* 0x0000df00ff017b82 */ /* 0x000fe20000000800 */
[----:B------:R-:W0:Y:S07]  /*0010*/  S2R R0, SR_TID.X ;  /* 0x0000000000007919 */ /* 0x000e2e0000002100 */
[----:B------:R-:W0:Y:S01]  /*0020*/  S2UR UR6, SR_CTAID.X ;  /* 0x00000000000679c3 */ /* 0x000e220000002500 */
[----:B------:R-:W1:Y:S07]  /*0030*/  LDCU.64 UR4, c[0x0][0x358] ;  /* 0x00006b00ff0477ac */ /* 0x000e6e0008000a00 */
[----:B------:R-:W0:Y:S08]  /*0040*/  LDC R5, c[0x0][0x360] ;  /* 0x0000d800ff057b82 */ /* 0x000e300000000800 */
[----:B------:R-:W2:Y:S08]  /*0050*/  LDC.64 R2, c[0x0][0x380] ;  /* 0x0000e000ff027b82 */ /* 0x000eb00000000a00 */
[----:B------:R-:W3:Y:S01]  /*0060*/  LDC R9, c[0x0][0x394] ;  /* 0x0000e500ff097b82 */ /* 0x000ee20000000800 */
[----:B0-----:R-:W-:-:S04]  /*0070*/  IMAD R5, R5, UR6, R0 ;  /* 0x0000000605057c24 */ /* 0x001fc8000f8e0200 */
[----:B--2---:R-:W-:-:S06]  /*0080*/  IMAD.WIDE R2, R5, 0x4, R2 ;  /* 0x0000000405027825 */ /* 0x004fcc00078e0202 */
[----:B-1----:R-:W2:Y:S01]  /*0090*/  LDG.E R2, desc[UR4][R2.64] ;  /* 0x0000000402027981 */ /* 0x002ea2000c1e1900 */
[----:B---3--:R-:W-:-:S04]  /*00a0*/  IABS R7, R9 ;  /* 0x0000000900077213 */ /* 0x008fc80000000000 */
[----:B------:R-:W0:Y:S08]  /*00b0*/  I2F.RP R0, R7 ;  /* 0x0000000700007306 */ /* 0x000e300000209400 */
[----:B0-----:R-:W0:Y:S02]  /*00c0*/  MUFU.RCP R0, R0 ;  /* 0x0000000000007308 */ /* 0x001e240000001000 */
[----:B0-----:R-:W-:-:S06]  /*00d0*/  VIADD R4, R0, 0xffffffe ;  /* 0x0ffffffe00047836 */ /* 0x001fcc0000000000 */
[----:B------:R0:W1:Y:S02]  /*00e0*/  F2I.FTZ.U32.TRUNC.NTZ R5, R4 ;  /* 0x0000000400057305 */ /* 0x000064000021f000 */
[----:B0-----:R-:W-:Y:S01]  /*00f0*/  IMAD.MOV.U32 R4, RZ, RZ, RZ ;  /* 0x000000ffff047224 */ /* 0x001fe200078e00ff */
[----:B-1----:R-:W-:-:S05]  /*0100*/  IADD3 R6, PT, PT, RZ, -R5, RZ ;  /* 0x80000005ff067210 */ /* 0x002fca0007ffe0ff */
[----:B------:R-:W-:-:S04]  /*0110*/  IMAD R11, R6, R7, RZ ;  /* 0x00000007060b7224 */ /* 0x000fc800078e02ff */
[----:B------:R-:W-:Y:S01]  /*0120*/  IMAD.HI.U32 R5, R5, R11, R4 ;  /* 0x0000000b05057227 */ /* 0x000fe200078e0004 */
[----:B--2---:R-:W-:-:S05]  /*0130*/  IABS R6, R2 ;  /* 0x0000000200067213 */ /* 0x004fca0000000000 */
[----:B------:R-:W-:-:S05]  /*0140*/  IMAD.HI.U32 R5, R5, R6, RZ ;  /* 0x0000000605057227 */ /* 0x000fca00078e00ff */
[----:B------:R-:W-:-:S05]  /*0150*/  IADD3 R0, PT, PT, -R5, RZ, RZ ;  /* 0x000000ff05007210 */ /* 0x000fca0007ffe1ff */
[----:B------:R-:W-:-:S05]  /*0160*/  IMAD R0, R7, R0, R6 ;  /* 0x0000000007007224 */ /* 0x000fca00078e0206 */
[----:B------:R-:W-:-:S13]  /*0170*/  ISETP.GT.U32.AND P2, PT, R7, R0, PT ;  /* 0x000000000700720c */ /* 0x000fda0003f44070 */
[----:B------:R-:W-:Y:S01]  /*0180*/  @!P2 IMAD.IADD R0, R0, 0x1, -R7 ;  /* 0x000000010000a824 */ /* 0x000fe200078e0a07 */
[----:B------:R-:W-:Y:S02]  /*0190*/  @!P2 IADD3 R5, PT, PT, R5, 0x1, RZ ;  /* 0x000000010505a810 */ /* 0x000fe40007ffe0ff */
[----:B------:R-:W-:Y:S02]  /*01a0*/  ISETP.NE.AND P2, PT, R9, RZ, PT ;  /* 0x000000ff0900720c */ /* 0x000fe40003f45270 */
[----:B------:R-:W-:Y:S01]  /*01b0*/  ISETP.GE.U32.AND P0, PT, R0, R7, PT ;  /* 0x000000070000720c */ /* 0x000fe20003f06070 */
[----:B------:R-:W-:Y:S01]  /*01c0*/  IMAD.MOV.U32 R7, RZ, RZ, 0x1 ;  /* 0x00000001ff077424 */ /* 0x000fe200078e00ff */
[----:B------:R-:W-:Y:S02]  /*01d0*/  LOP3.LUT R0, R2, R9, RZ, 0x3c, !PT ;  /* 0x0000000902007212 */ /* 0x000fe400078e3cff */
[----:B------:R-:W0:Y:S02]  /*01e0*/  LDC.64 R2, c[0x0][0x388] ;  /* 0x0000e200ff027b82 */ /* 0x000e240000000a00 */
[----:B------:R-:W-:-:S07]  /*01f0*/  ISETP.GE.AND P1, PT, R0, RZ, PT ;  /* 0x000000ff0000720c */ /* 0x000fce0003f26270 */
[----:B------:R-:W-:-:S06]  /*0200*/  @P0 VIADD R5, R5, 0x1 ;  /* 0x0000000105050836 */ /* 0x000fcc0000000000 */
[----:B------:R-:W-:Y:S02]  /*0210*/  @!P1 IADD3 R5, PT, PT, -R5, RZ, RZ ;  /* 0x000000ff05059210 */ /* 0x000fe40007ffe1ff */
[----:B------:R-:W-:-:S05]  /*0220*/  @!P2 LOP3.LUT R5, RZ, R9, RZ, 0x33, !PT ;  /* 0x00000009ff05a212 */ /* 0x000fca00078e33ff */
[----:B0-----:R-:W-:-:S05]  /*0230*/  IMAD.WIDE R2, R5, 0x4, R2 ;  /* 0x0000000405027825 */ /* 0x001fca00078e0202 */
[----:B------:R-:W-:Y:S01]  /*0240*/  REDG.E.ADD.STRONG.GPU desc[UR4][R2.64], R7 ;  /* 0x000000070200798e */ /* 0x000fe2000c12e104 */
[----:B------:R-:W-:Y:S05]  /*0250*/  EXIT ;  /* 0x000000000000794d */ /* 0x000fea0003800000 */
.L_x_12:
        /* <DEDUP_REMOVED lines=10> */
.L_x_15:


//--------------------- .nv.shared.reserved.0     --------------------------
	.section	.nv.shared.reserved.0,"aw",@nobits
	.weak		__nv_reservedSMEM_offset_0_alias
	.size		__nv_reservedSMEM_offset_0_alias, 0, 64
	.other		__nv_reservedSMEM_offset_0_alias,@"STO_CUDA_RESERVED_SHARED STV_DEFAULT"
__nv_reservedSMEM_offset_0_alias:
	.zero		0
	.zero		64


//--------------------- .nv.constant0._Z5algo3PiS_S_iii --------------------------
	.section	.nv.constant0._Z5algo3PiS_S_iii,"a",@progbits
	.sectionflags	@""
	.align	4
.nv.constant0._Z5algo3PiS_S_iii:
	.zero		932


//--------------------- .nv.constant0._Z5algo2PiS_ii --------------------------
	.section	.nv.constant0._Z5algo2PiS_ii,"a",@progbits
	.sectionflags	@""
	.align	4
.nv.constant0._Z5algo2PiS_ii:
	.zero		920


//--------------------- .nv.constant0._Z5algo1PiS_ii --------------------------
	.section	.nv.constant0._Z5algo1PiS_ii,"a",@progbits
	.sectionflags	@""
	.align	4
.nv.constant0._Z5algo1PiS_ii:
	.zero		920


//--------------------- SYMBOLS --------------------------

	.type		.nv.reservedSmem.offset0,@object
	.size		.nv.reservedSmem.offset0,0x4
